//
// Generated by NVIDIA NVVM Compiler
//
// Compiler Build ID: CL-36424714
// Cuda compilation tools, release 13.0, V13.0.88
// Based on NVVM 20.0.0
//

.version 9.0
.target sm_100
.address_size 64

	// .globl	_Z12gaussianBlurPhS_Pfii

.visible .entry _Z12gaussianBlurPhS_Pfii(
	.param .u64 .ptr .align 1 _Z12gaussianBlurPhS_Pfii_param_0,
	.param .u64 .ptr .align 1 _Z12gaussianBlurPhS_Pfii_param_1,
	.param .u64 .ptr .align 1 _Z12gaussianBlurPhS_Pfii_param_2,
	.param .u32 _Z12gaussianBlurPhS_Pfii_param_3,
	.param .u32 _Z12gaussianBlurPhS_Pfii_param_4
)
{


	ret;

}


// ===== COMPILED SASS (sm_100) =====

	.target	sm_100

	.elftype	@"ET_EXEC"


//--------------------- .note.nv.tkinfo           --------------------------
	.section	.note.nv.tkinfo,"",@"SHT_NOTE"
	.sectionflags	@"SHF_NOTE_NV_TKINFO"
	.tkinfo
        /*0018*/ 	.word	0x00000002
        /*0030*/ 	.string	""
        /*0030*/ 	.string	"ptxas"
        /*0030*/ 	.string	"Cuda compilation tools, release 13.0, V13.0.88"
        /*0030*/ 	.string	"Build cuda_13.0.r13.0/compiler.36424714_0"
        /*0030*/ 	.string	"-arch sm_100 -m 64 "



//--------------------- .note.nv.cuinfo           --------------------------
	.section	.note.nv.cuinfo,"",@"SHT_NOTE"
	.sectionflags	@"SHF_NOTE_NV_CUINFO"
        /*0018*/ 	.short	0x0002
        /*001a*/ 	.short	0x0064
        /*001c*/ 	.short	0x0082
	.zero		2


//--------------------- .nv.info                  --------------------------
	.section	.nv.info,"",@"SHT_CUDA_INFO"
	.align	4


	//----- nvinfo : EIATTR_REGCOUNT
	.align		4
        /*0000*/ 	.byte	0x04, 0x2f
        /*0002*/ 	.short	(.L_1 - .L_0)
	.align		4
.L_0:
        /*0004*/ 	.word	index@(_Z12gaussianBlurPhS_Pfii)
        /*0008*/ 	.word	0x00000004


	//----- nvinfo : EIATTR_FRAME_SIZE
	.align		4
.L_1:
        /*000c*/ 	.byte	0x04, 0x11
        /*000e*/ 	.short	(.L_3 - .L_2)
	.align		4
.L_2:
        /*0010*/ 	.word	index@(_Z12gaussianBlurPhS_Pfii)
        /*0014*/ 	.word	0x00000000


	//----- nvinfo : EIATTR_MIN_STACK_SIZE
	.align		4
.L_3:
        /*0018*/ 	.byte	0x04, 0x12
        /*001a*/ 	.short	(.L_5 - .L_4)
	.align		4
.L_4:
        /*001c*/ 	.word	index@(_Z12gaussianBlurPhS_Pfii)
        /*0020*/ 	.word	0x00000000
.L_5:


//--------------------- .nv.compat                --------------------------
	.section	.nv.compat,"",@"SHT_CUDA_COMPAT_INFO"
	.align	4
        /*0000*/ 	.byte	0x02, 0x09, 0x00, 0x00, 0x02, 0x02, 0x01, 0x00, 0x02, 0x05, 0x05, 0x00, 0x03, 0x07, 0x01, 0x01
        /*0010*/ 	.byte	0x02, 0x03, 0x00, 0x00, 0x02, 0x06, 0x01, 0x00, 0x04, 0x0b, 0x08, 0x00, 0x09, 0x00, 0x00, 0x00
        /*0020*/ 	.byte	0x00, 0x00, 0x00, 0x00


//--------------------- .nv.info._Z12gaussianBlurPhS_Pfii --------------------------
	.section	.nv.info._Z12gaussianBlurPhS_Pfii,"",@"SHT_CUDA_INFO"
	.sectionflags	@""
	.align	4


	//----- nvinfo : EIATTR_CUDA_API_VERSION
	.align		4
        /*0000*/ 	.byte	0x04, 0x37
        /*0002*/ 	.short	(.L_7 - .L_6)
.L_6:
        /*0004*/ 	.word	0x00000082


	//----- nvinfo : EIATTR_KPARAM_INFO
	.align		4
.L_7:
        /*0008*/ 	.byte	0x04, 0x17
        /*000a*/ 	.short	(.L_9 - .L_8)
.L_8:
        /*000c*/ 	.word	0x00000000
        /*0010*/ 	.short	0x0004
        /*0012*/ 	.short	0x001c
        /*0014*/ 	.byte	0x00, 0xf0, 0x11, 0x00


	//----- nvinfo : EIATTR_KPARAM_INFO
	.align		4
.L_9:
        /*0018*/ 	.byte	0x04, 0x17
        /*001a*/ 	.short	(.L_11 - .L_10)
.L_10:
        /*001c*/ 	.word	0x00000000
        /*0020*/ 	.short	0x0003
        /*0022*/ 	.short	0x0018
        /*0024*/ 	.byte	0x00, 0xf0, 0x11, 0x00


	//----- nvinfo : EIATTR_KPARAM_INFO
	.align		4
.L_11:
        /*0028*/ 	.byte	0x04, 0x17
        /*002a*/ 	.short	(.L_13 - .L_12)
.L_12:
        /*002c*/ 	.word	0x00000000
        /*0030*/ 	.short	0x0002
        /*0032*/ 	.short	0x0010
        /*0034*/ 	.byte	0x00, 0xf5, 0x21, 0x00


	//----- nvinfo : EIATTR_KPARAM_INFO
	.align		4
.L_13:
        /*0038*/ 	.byte	0x04, 0x17
        /*003a*/ 	.short	(.L_15 - .L_14)
.L_14:
        /*003c*/ 	.word	0x00000000
        /*0040*/ 	.short	0x0001
        /*0042*/ 	.short	0x0008
        /*0044*/ 	.byte	0x00, 0xf5, 0x21, 0x00


	//----- nvinfo : EIATTR_KPARAM_INFO
	.align		4
.L_15:
        /*0048*/ 	.byte	0x04, 0x17
        /*004a*/ 	.short	(.L_17 - .L_16)
.L_16:
        /*004c*/ 	.word	0x00000000
        /*0050*/ 	.short	0x0000
        /*0052*/ 	.short	0x0000
        /*0054*/ 	.byte	0x00, 0xf5, 0x21, 0x00


	//----- nvinfo : EIATTR_SPARSE_MMA_MASK
	.align		4
.L_17:
        /*0058*/ 	.byte	0x03, 0x50
        /*005a*/ 	.short	0x0000


	//----- nvinfo : EIATTR_MAXREG_COUNT
	.align		4
        /*005c*/ 	.byte	0x03, 0x1b
        /*005e*/ 	.short	0x00ff


	//----- nvinfo : EIATTR_MERCURY_ISA_VERSION
	.align		4
        /*0060*/ 	.byte	0x03, 0x5f
        /*0062*/ 	.short	0x0101


	//----- nvinfo : EIATTR_VRC_CTA_INIT_COUNT
	.align		4
        /*0064*/ 	.byte	0x02, 0x4a
	.zero		1
	.zero		1


	//----- nvinfo : EIATTR_EXIT_INSTR_OFFSETS
	.align		4
        /*0068*/ 	.byte	0x04, 0x1c
        /*006a*/ 	.short	(.L_19 - .L_18)


	//   ....[0]....
.L_18:
        /*006c*/ 	.word	0x00000010


	//----- nvinfo : EIATTR_CBANK_PARAM_SIZE
	.align		4
.L_19:
        /*0070*/ 	.byte	0x03, 0x19
        /*0072*/ 	.short	0x0020


	//----- nvinfo : EIATTR_PARAM_CBANK
	.align		4
        /*0074*/ 	.byte	0x04, 0x0a
        /*0076*/ 	.short	(.L_21 - .L_20)
	.align		4
.L_20:
        /*0078*/ 	.word	index@(.nv.constant0._Z12gaussianBlurPhS_Pfii)
        /*007c*/ 	.short	0x0380
        /*007e*/ 	.short	0x0020


	//----- nvinfo : EIATTR_SW_WAR
	.align		4
.L_21:
        /*0080*/ 	.byte	0x04, 0x36
        /*0082*/ 	.short	(.L_23 - .L_22)
.L_22:
        /*0084*/ 	.word	0x00000008
.L_23:


//--------------------- .nv.callgraph             --------------------------
	.section	.nv.callgraph,"",@"SHT_CUDA_CALLGRAPH"
	.align	4
	.sectionentsize	8
	.align		4
        /*0000*/ 	.word	0x00000000
	.align		4
        /*0004*/ 	.word	0xffffffff
	.align		4
        /*0008*/ 	.word	0x00000000
	.align		4
        /*000c*/ 	.word	0xfffffffe
	.align		4
        /*0010*/ 	.word	0x00000000
	.align		4
        /*0014*/ 	.word	0xfffffffd
	.align		4
        /*0018*/ 	.word	0x00000000
	.align		4
        /*001c*/ 	.word	0xfffffffc


//--------------------- .text._Z12gaussianBlurPhS_Pfii --------------------------
	.section	.text._Z12gaussianBlurPhS_Pfii,"ax",@progbits
	.align	128
        .global         _Z12gaussianBlurPhS_Pfii
        .type           _Z12gaussianBlurPhS_Pfii,@function
        .size           _Z12gaussianBlurPhS_Pfii,(.L_x_1 - _Z12gaussianBlurPhS_Pfii)
        .other          _Z12gaussianBlurPhS_Pfii,@"STO_CUDA_ENTRY STV_DEFAULT"
_Z12gaussianBlurPhS_Pfii:
.text._Z12gaussianBlurPhS_Pfii:
[----:B------:R-:W-:Y:S01]  /*0000*/  LDC R1, c[0x0][0x37c] ;  /* 0x0000df00ff017b82 */ /* 0x000fe20000000800 */
[----:B------:R-:W-:Y:S05]  /*0010*/  EXIT ;  /* 0x000000000000794d */ /* 0x000fea0003800000 */
.L_x_0:
[----:B------:R-:W-:-:S00]  /*0020*/  BRA `(.L_x_0) ;  /* 0xfffffffc00fc7947 */ /* 0x000fc0000383ffff */
[----:B------:R-:W-:-:S00]  /*0030*/  NOP ;  /* 0x0000000000007918 */ /* 0x000fc00000000000 */
        /* <DEDUP_REMOVED lines=12> */
.L_x_1:


//--------------------- .nv.shared.reserved.0     --------------------------
	.section	.nv.shared.reserved.0,"aw",@nobits
	.weak		__nv_reservedSMEM_offset_0_alias
	.size		__nv_reservedSMEM_offset_0_alias, 0, 64
	.other		__nv_reservedSMEM_offset_0_alias,@"STO_CUDA_RESERVED_SHARED STV_DEFAULT"
__nv_reservedSMEM_offset_0_alias:
	.zero		0
	.zero		64


//--------------------- .nv.constant0._Z12gaussianBlurPhS_Pfii --------------------------
	.section	.nv.constant0._Z12gaussianBlurPhS_Pfii,"a",@progbits
	.sectionflags	@""
	.align	4
.nv.constant0._Z12gaussianBlurPhS_Pfii:
	.zero		928


//--------------------- SYMBOLS --------------------------

	.type		.nv.reservedSmem.offset0,@object
	.size		.nv.reservedSmem.offset0,0x4
